	.headerflags	@"EF_CUDA_TEXMODE_UNIFIED EF_CUDA_64BIT_ADDRESS EF_CUDA_ACCELERATORS EF_CUDA_SM90 EF_CUDA_VIRTUAL_SM(EF_CUDA_SM90)"
	.elftype	@"ET_EXEC"


//--------------------- .nv.info                  --------------------------
	.section	.nv.info,"",@"SHT_CUDA_INFO"
	.align	4


	//----- nvinfo : EIATTR_REGCOUNT
	.align		4
        /*0000*/ 	.byte	0x04, 0x2f
        /*0002*/ 	.short	(.L_1 - .L_0)
	.align		4
.L_0:
        /*0004*/ 	.word	index@(triton_poi_fused_convolution_25)
        /*0008*/ 	.word	0x0000000c


	//----- nvinfo : EIATTR_MIN_STACK_SIZE
	.align		4
.L_1:
        /*000c*/ 	.byte	0x04, 0x12
        /*000e*/ 	.short	(.L_3 - .L_2)
	.align		4
.L_2:
        /*0010*/ 	.word	index@(triton_poi_fused_convolution_25)
        /*0014*/ 	.word	0x00000000


	//----- nvinfo : EIATTR_FRAME_SIZE
	.align		4
.L_3:
        /*0018*/ 	.byte	0x04, 0x11
        /*001a*/ 	.short	(.L_5 - .L_4)
	.align		4
.L_4:
        /*001c*/ 	.word	index@(triton_poi_fused_convolution_25)
        /*0020*/ 	.word	0x00000000


	//----- nvinfo : EIATTR_MIN_STACK_SIZE
	.align		4
.L_5:
        /*0024*/ 	.byte	0x04, 0x12
        /*0026*/ 	.short	(.L_7 - .L_6)
	.align		4
.L_6:
        /*0028*/ 	.word	index@(triton_poi_fused_convolution_25)
        /*002c*/ 	.word	0x00000000
.L_7:


//--------------------- .nv.info.triton_poi_fused_convolution_25 --------------------------
	.section	.nv.info.triton_poi_fused_convolution_25,"",@"SHT_CUDA_INFO"
	.sectionflags	@""
	.align	4


	//----- nvinfo : EIATTR_CUDA_API_VERSION
	.align		4
        /*0000*/ 	.byte	0x04, 0x37
        /*0002*/ 	.short	(.L_9 - .L_8)
.L_8:
        /*0004*/ 	.word	0x0000007c


	//----- nvinfo : EIATTR_KPARAM_INFO
	.align		4
.L_9:
        /*0008*/ 	.byte	0x04, 0x17
        /*000a*/ 	.short	(.L_11 - .L_10)
.L_10:
        /*000c*/ 	.word	0x00000000
        /*0010*/ 	.short	0x0002
        /*0012*/ 	.short	0x0010
        /*0014*/ 	.byte	0x00, 0xf0, 0x11, 0x00


	//----- nvinfo : EIATTR_KPARAM_INFO
	.align		4
.L_11:
        /*0018*/ 	.byte	0x04, 0x17
        /*001a*/ 	.short	(.L_13 - .L_12)
.L_12:
        /*001c*/ 	.word	0x00000000
        /*0020*/ 	.short	0x0001
        /*0022*/ 	.short	0x0008
        /*0024*/ 	.byte	0x00, 0xf4, 0x21, 0x00


	//----- nvinfo : EIATTR_KPARAM_INFO
	.align		4
.L_13:
        /*0028*/ 	.byte	0x04, 0x17
        /*002a*/ 	.short	(.L_15 - .L_14)
.L_14:
        /*002c*/ 	.word	0x00000000
        /*0030*/ 	.short	0x0000
        /*0032*/ 	.short	0x0000
        /*0034*/ 	.byte	0x00, 0xf4, 0x21, 0x00


	//----- nvinfo : EIATTR_SPARSE_MMA_MASK
	.align		4
.L_15:
        /*0038*/ 	.byte	0x03, 0x50
        /*003a*/ 	.short	0x0000


	//----- nvinfo : EIATTR_MAXREG_COUNT
	.align		4
        /*003c*/ 	.byte	0x03, 0x1b
        /*003e*/ 	.short	0x00ff


	//----- nvinfo : EIATTR_EXIT_INSTR_OFFSETS
	.align		4
        /*0040*/ 	.byte	0x04, 0x1c
        /*0042*/ 	.short	(.L_17 - .L_16)


	//   ....[0]....
.L_16:
        /*0044*/ 	.word	0x000001b0


	//   ....[1]....
        /*0048*/ 	.word	0x000001d0


	//----- nvinfo : EIATTR_REQNTID
	.align		4
.L_17:
        /*004c*/ 	.byte	0x04, 0x10
        /*004e*/ 	.short	(.L_19 - .L_18)
.L_18:
        /*0050*/ 	.word	0x00000080
        /*0054*/ 	.word	0x00000001
        /*0058*/ 	.word	0x00000001


	//----- nvinfo : EIATTR_CBANK_PARAM_SIZE
	.align		4
.L_19:
        /*005c*/ 	.byte	0x03, 0x19
        /*005e*/ 	.short	0x0014


	//----- nvinfo : EIATTR_PARAM_CBANK
	.align		4
        /*0060*/ 	.byte	0x04, 0x0a
        /*0062*/ 	.short	(.L_21 - .L_20)
	.align		4
.L_20:
        /*0064*/ 	.word	index@(.nv.constant0.triton_poi_fused_convolution_25)
        /*0068*/ 	.short	0x0210
        /*006a*/ 	.short	0x0014


	//----- nvinfo : EIATTR_SW_WAR
	.align		4
.L_21:
        /*006c*/ 	.byte	0x04, 0x36
        /*006e*/ 	.short	(.L_23 - .L_22)
.L_22:
        /*0070*/ 	.word	0x00000008
.L_23:


//--------------------- .nv.callgraph             --------------------------
	.section	.nv.callgraph,"",@"SHT_CUDA_CALLGRAPH"
	.align	4
	.sectionentsize	8
	.align		4
        /*0000*/ 	.word	0x00000000
	.align		4
        /*0004*/ 	.word	0xffffffff
	.align		4
        /*0008*/ 	.word	0x00000000
	.align		4
        /*000c*/ 	.word	0xfffffffe
	.align		4
        /*0010*/ 	.word	0x00000000
	.align		4
        /*0014*/ 	.word	0xfffffffd
	.align		4
        /*0018*/ 	.word	0x00000000
	.align		4
        /*001c*/ 	.word	0xfffffffc


//--------------------- .text.triton_poi_fused_convolution_25 --------------------------
	.section	.text.triton_poi_fused_convolution_25,"ax",@progbits
	.align	128
        .global         triton_poi_fused_convolution_25
        .type           triton_poi_fused_convolution_25,@function
        .size           triton_poi_fused_convolution_25,(.L_x_1 - triton_poi_fused_convolution_25)
        .other          triton_poi_fused_convolution_25,@"STO_CUDA_ENTRY STV_DEFAULT"
triton_poi_fused_convolution_25:
.text.triton_poi_fused_convolution_25:
[----:B------:R-:W0:Y:S02]  /*0000*/  LDC R1, c[0x0][0x28] ;  /* 0x00000a00ff017b82 */ /* 0x000e240000000800 */
[----:B------:R-:W1:Y:S01]  /*0010*/  S2R R0, SR_TID.X ;  /* 0x0000000000007919 */ /* 0x000e620000002100 */
[----:B------:R-:W2:Y:S01]  /*0020*/  LDC.64 R2, c[0x0][0x210] ;  /* 0x00008400ff027b82 */ /* 0x000ea20000000a00 */
[----:B------:R-:W-:Y:S01]  /*0030*/  ULDC.64 UR4, c[0x0][0x208] ;  /* 0x0000820000047ab9 */ /* 0x000fe20000000a00 */
[----:B------:R-:W3:Y:S06]  /*0040*/  S2R R7, SR_CTAID.X ;  /* 0x0000000000077919 */ /* 0x000eec0000002500 */
[----:B------:R-:W4:Y:S01]  /*0050*/  LDC.64 R4, c[0x0][0x218] ;  /* 0x00008600ff047b82 */ /* 0x000f220000000a00 */
[----:B-1----:R-:W-:Y:S01]  /*0060*/  IMAD.SHL.U32 R0, R0, 0x2, RZ ;  /* 0x0000000200007824 */ /* 0x002fe200078e00ff */
[----:B---3--:R-:W-:-:S04]  /*0070*/  SHF.R.S32.HI R6, RZ, 0x17, R7 ;  /* 0x00000017ff067819 */ /* 0x008fc80000011407 */
[----:B------:R-:W-:Y:S02]  /*0080*/  LOP3.LUT R0, R0, 0xfe, RZ, 0xc0, !PT ;  /* 0x000000fe00007812 */ /* 0x000fe400078ec0ff */
[----:B------:R-:W-:-:S03]  /*0090*/  SGXT R6, R6, 0x1 ;  /* 0x000000010606781a */ /* 0x000fc60000000200 */
[----:B------:R-:W-:Y:S02]  /*00a0*/  IMAD R7, R7, 0x100, R0 ;  /* 0x0000010007077824 */ /* 0x000fe400078e0200 */
[----:B------:R-:W-:Y:S02]  /*00b0*/  IMAD.MOV.U32 R0, RZ, RZ, RZ ;  /* 0x000000ffff007224 */ /* 0x000fe400078e00ff */
[C---:B--2---:R-:W-:Y:S01]  /*00c0*/  IMAD.WIDE R2, R7.reuse, 0x4, R2 ;  /* 0x0000000407027825 */ /* 0x044fe200078e0202 */
[----:B------:R-:W-:Y:S02]  /*00d0*/  LEA.HI R6, R6, R7, RZ, 0x6 ;  /* 0x0000000706067211 */ /* 0x000fe400078f30ff */
[----:B------:R-:W-:Y:S02]  /*00e0*/  ISETP.GE.AND P0, PT, R7, 0x200, PT ;  /* 0x000002000700780c */ /* 0x000fe40003f06270 */
[----:B------:R-:W-:-:S04]  /*00f0*/  SHF.R.S32.HI R9, RZ, 0x6, R6 ;  /* 0x00000006ff097819 */ /* 0x000fc80000011406 */
[----:B------:R-:W-:-:S04]  /*0100*/  LEA.HI R6, R6, R9, RZ, 0x1 ;  /* 0x0000000906067211 */ /* 0x000fc800078f08ff */
[----:B------:R-:W-:-:S05]  /*0110*/  LOP3.LUT R6, R6, 0xfffffffe, RZ, 0xc0, !PT ;  /* 0xfffffffe06067812 */ /* 0x000fca00078ec0ff */
[----:B------:R-:W-:Y:S01]  /*0120*/  IMAD.IADD R9, R9, 0x1, -R6 ;  /* 0x0000000109097824 */ /* 0x000fe200078e0a06 */
[----:B------:R-:W-:-:S03]  /*0130*/  CS2R R6, SRZ ;  /* 0x0000000000067805 */ /* 0x000fc6000001ff00 */
[----:B----4-:R-:W-:-:S03]  /*0140*/  IMAD.WIDE R4, R9, 0x4, R4 ;  /* 0x0000000409047825 */ /* 0x010fc600078e0204 */
[----:B------:R-:W2:Y:S01]  /*0150*/  @!P0 LDG.E.64 R6, desc[UR4][R2.64] ;  /* 0x0000000402068981 */ /* 0x000ea2000c1e1b00 */
[----:B------:R-:W-:-:S03]  /*0160*/  IMAD.MOV.U32 R9, RZ, RZ, RZ ;  /* 0x000000ffff097224 */ /* 0x000fc600078e00ff */
[----:B------:R-:W2:Y:S04]  /*0170*/  @!P0 LDG.E.EL R0, desc[UR4][R4.64] ;  /* 0x0000000404008981 */ /* 0x000ea8000c2e1900 */
[----:B------:R-:W3:Y:S01]  /*0180*/  @!P0 LDG.E.EL R9, desc[UR4][R4.64] ;  /* 0x0000000404098981 */ /* 0x000ee2000c2e1900 */
[----:B--2---:R-:W-:Y:S01]  /*0190*/  FADD R7, R0, R7 ;  /* 0x0000000700077221 */ /* 0x004fe20000000000 */
[----:B---3--:R-:W-:Y:S01]  /*01a0*/  FADD R6, R9, R6 ;  /* 0x0000000609067221 */ /* 0x008fe20000000000 */
[----:B------:R-:W-:Y:S06]  /*01b0*/  @P0 EXIT ;  /* 0x000000000000094d */ /* 0x000fec0003800000 */
[----:B------:R-:W-:Y:S01]  /*01c0*/  STG.E.64 desc[UR4][R2.64], R6 ;  /* 0x0000000602007986 */ /* 0x000fe2000c101b04 */
[----:B------:R-:W-:Y:S05]  /*01d0*/  EXIT ;  /* 0x000000000000794d */ /* 0x000fea0003800000 */
.L_x_0:
[----:B------:R-:W-:-:S00]  /*01e0*/  BRA `(.L_x_0) ;  /* 0xfffffffc00fc7947 */ /* 0x000fc0000383ffff */
[----:B------:R-:W-:-:S00]  /*01f0*/  NOP ;  /* 0x0000000000007918 */ /* 0x000fc00000000000 */
        /* <DEDUP_REMOVED lines=8> */
.L_x_1:


//--------------------- .nv.constant0.triton_poi_fused_convolution_25 --------------------------
	.section	.nv.constant0.triton_poi_fused_convolution_25,"a",@progbits
	.sectionflags	@""
	.align	4
.nv.constant0.triton_poi_fused_convolution_25:
	.zero		548
